//
// Generated by NVIDIA NVVM Compiler
//
// Compiler Build ID: CL-36424714
// Cuda compilation tools, release 13.0, V13.0.88
// Based on NVVM 20.0.0
//

.version 9.0
.target sm_100
.address_size 64

	// .globl	_Z11eStepKernelPfiS_S_S_S_

.visible .entry _Z11eStepKernelPfiS_S_S_S_(
	.param .u64 .ptr .align 1 _Z11eStepKernelPfiS_S_S_S__param_0,
	.param .u32 _Z11eStepKernelPfiS_S_S_S__param_1,
	.param .u64 .ptr .align 1 _Z11eStepKernelPfiS_S_S_S__param_2,
	.param .u64 .ptr .align 1 _Z11eStepKernelPfiS_S_S_S__param_3,
	.param .u64 .ptr .align 1 _Z11eStepKernelPfiS_S_S_S__param_4,
	.param .u64 .ptr .align 1 _Z11eStepKernelPfiS_S_S_S__param_5
)
{
	.reg .pred 	%p<2>;
	.reg .b32 	%r<11>;
	.reg .b32 	%f<52>;
	.reg .b64 	%rd<15>;

	ld.param.u64 	%rd1, [_Z11eStepKernelPfiS_S_S_S__param_0];
	ld.param.u32 	%r2, [_Z11eStepKernelPfiS_S_S_S__param_1];
	ld.param.u64 	%rd2, [_Z11eStepKernelPfiS_S_S_S__param_2];
	ld.param.u64 	%rd3, [_Z11eStepKernelPfiS_S_S_S__param_3];
	ld.param.u64 	%rd4, [_Z11eStepKernelPfiS_S_S_S__param_4];
	ld.param.u64 	%rd5, [_Z11eStepKernelPfiS_S_S_S__param_5];
	mov.u32 	%r3, %ntid.x;
	mov.u32 	%r4, %ctaid.x;
	mov.u32 	%r5, %tid.x;
	mad.lo.s32 	%r1, %r3, %r4, %r5;
	setp.ge.s32 	%p1, %r1, %r2;
	@%p1 bra 	$L__BB0_2;
	cvta.to.global.u64 	%rd6, %rd5;
	cvta.to.global.u64 	%rd7, %rd2;
	cvta.to.global.u64 	%rd8, %rd3;
	cvta.to.global.u64 	%rd9, %rd4;
	cvta.to.global.u64 	%rd10, %rd1;
	mul.wide.s32 	%rd11, %r1, 4;
	add.s64 	%rd12, %rd10, %rd11;
	ld.global.f32 	%f1, [%rd12];
	ld.global.f32 	%f2, [%rd7];
	sub.f32 	%f3, %f1, %f2;
	mul.f32 	%f4, %f3, %f3;
	mul.f32 	%f5, %f4, 0fBF000000;
	ld.global.f32 	%f6, [%rd8];
	mul.f32 	%f7, %f6, %f6;
	div.rn.f32 	%f8, %f5, %f7;
	mul.f32 	%f9, %f6, 0f40206C99;
	rcp.rn.f32 	%f10, %f9;
	fma.rn.f32 	%f11, %f8, 0f3BBB989D, 0f3F000000;
	cvt.sat.f32.f32 	%f12, %f11;
	mov.f32 	%f13, 0f4B400001;
	mov.f32 	%f14, 0f437C0000;
	fma.rm.f32 	%f15, %f12, %f14, %f13;
	add.f32 	%f16, %f15, 0fCB40007F;
	neg.f32 	%f17, %f16;
	fma.rn.f32 	%f18, %f8, 0f3FB8AA3B, %f17;
	fma.rn.f32 	%f19, %f8, 0f32A57060, %f18;
	mov.b32 	%r6, %f15;
	shl.b32 	%r7, %r6, 23;
	mov.b32 	%f20, %r7;
	ex2.approx.ftz.f32 	%f21, %f19;
	mul.f32 	%f22, %f21, %f20;
	mul.f32 	%f23, %f10, %f22;
	ld.global.f32 	%f24, [%rd9];
	mul.f32 	%f25, %f24, %f23;
	add.f32 	%f26, %f25, 0f00000000;
	ld.global.f32 	%f27, [%rd7+4];
	sub.f32 	%f28, %f1, %f27;
	mul.f32 	%f29, %f28, %f28;
	mul.f32 	%f30, %f29, 0fBF000000;
	ld.global.f32 	%f31, [%rd8+4];
	mul.f32 	%f32, %f31, %f31;
	div.rn.f32 	%f33, %f30, %f32;
	mul.f32 	%f34, %f31, 0f40206C99;
	rcp.rn.f32 	%f35, %f34;
	fma.rn.f32 	%f36, %f33, 0f3BBB989D, 0f3F000000;
	cvt.sat.f32.f32 	%f37, %f36;
	fma.rm.f32 	%f38, %f37, %f14, %f13;
	add.f32 	%f39, %f38, 0fCB40007F;
	neg.f32 	%f40, %f39;
	fma.rn.f32 	%f41, %f33, 0f3FB8AA3B, %f40;
	fma.rn.f32 	%f42, %f33, 0f32A57060, %f41;
	mov.b32 	%r8, %f38;
	shl.b32 	%r9, %r8, 23;
	mov.b32 	%f43, %r9;
	ex2.approx.ftz.f32 	%f44, %f42;
	mul.f32 	%f45, %f44, %f43;
	mul.f32 	%f46, %f35, %f45;
	ld.global.f32 	%f47, [%rd9+4];
	mul.f32 	%f48, %f47, %f46;
	add.f32 	%f49, %f26, %f48;
	shl.b32 	%r10, %r1, 1;
	div.rn.f32 	%f50, %f25, %f49;
	mul.wide.s32 	%rd13, %r10, 4;
	add.s64 	%rd14, %rd6, %rd13;
	st.global.f32 	[%rd14], %f50;
	div.rn.f32 	%f51, %f48, %f49;
	st.global.f32 	[%rd14+4], %f51;
$L__BB0_2:
	ret;

}
	// .globl	_Z11mStepKernelPfiS_S_S_S_
.visible .entry _Z11mStepKernelPfiS_S_S_S_(
	.param .u64 .ptr .align 1 _Z11mStepKernelPfiS_S_S_S__param_0,
	.param .u32 _Z11mStepKernelPfiS_S_S_S__param_1,
	.param .u64 .ptr .align 1 _Z11mStepKernelPfiS_S_S_S__param_2,
	.param .u64 .ptr .align 1 _Z11mStepKernelPfiS_S_S_S__param_3,
	.param .u64 .ptr .align 1 _Z11mStepKernelPfiS_S_S_S__param_4,
	.param .u64 .ptr .align 1 _Z11mStepKernelPfiS_S_S_S__param_5
)
{
	.reg .pred 	%p<2>;
	.reg .b32 	%r<7>;
	.reg .b32 	%f<14>;
	.reg .b64 	%rd<15>;

	ld.param.u64 	%rd1, [_Z11mStepKernelPfiS_S_S_S__param_0];
	ld.param.u32 	%r2, [_Z11mStepKernelPfiS_S_S_S__param_1];
	ld.param.u64 	%rd2, [_Z11mStepKernelPfiS_S_S_S__param_2];
	ld.param.u64 	%rd3, [_Z11mStepKernelPfiS_S_S_S__param_3];
	ld.param.u64 	%rd4, [_Z11mStepKernelPfiS_S_S_S__param_4];
	ld.param.u64 	%rd5, [_Z11mStepKernelPfiS_S_S_S__param_5];
	mov.u32 	%r3, %ntid.x;
	mov.u32 	%r4, %ctaid.x;
	mov.u32 	%r5, %tid.x;
	mad.lo.s32 	%r1, %r3, %r4, %r5;
	setp.ge.s32 	%p1, %r1, %r2;
	@%p1 bra 	$L__BB1_2;
	cvta.to.global.u64 	%rd6, %rd2;
	cvta.to.global.u64 	%rd7, %rd3;
	cvta.to.global.u64 	%rd8, %rd4;
	cvta.to.global.u64 	%rd9, %rd5;
	cvta.to.global.u64 	%rd10, %rd1;
	mul.wide.s32 	%rd11, %r1, 4;
	add.s64 	%rd12, %rd10, %rd11;
	shl.b32 	%r6, %r1, 1;
	ld.global.f32 	%f1, [%rd12];
	mul.wide.s32 	%rd13, %r6, 4;
	add.s64 	%rd14, %rd6, %rd13;
	ld.global.f32 	%f2, [%rd14];
	atom.global.add.f32 	%f3, [%rd7], %f2;
	mul.f32 	%f4, %f1, %f2;
	atom.global.add.f32 	%f5, [%rd8], %f4;
	mul.f32 	%f6, %f1, %f4;
	atom.global.add.f32 	%f7, [%rd9], %f6;
	ld.global.f32 	%f8, [%rd14+4];
	atom.global.add.f32 	%f9, [%rd7+4], %f8;
	mul.f32 	%f10, %f1, %f8;
	atom.global.add.f32 	%f11, [%rd8+4], %f10;
	mul.f32 	%f12, %f1, %f10;
	atom.global.add.f32 	%f13, [%rd9+4], %f12;
$L__BB1_2:
	ret;

}


// ===== COMPILED SASS (sm_100) =====

	.target	sm_100

	.elftype	@"ET_EXEC"


//--------------------- .note.nv.tkinfo           --------------------------
	.section	.note.nv.tkinfo,"",@"SHT_NOTE"
	.sectionflags	@"SHF_NOTE_NV_TKINFO"
	.tkinfo
        /*0018*/ 	.word	0x00000002
        /*0030*/ 	.string	""
        /*0030*/ 	.string	"ptxas"
        /*0030*/ 	.string	"Cuda compilation tools, release 13.0, V13.0.88"
        /*0030*/ 	.string	"Build cuda_13.0.r13.0/compiler.36424714_0"
        /*0030*/ 	.string	"-arch sm_100 -m 64 "



//--------------------- .note.nv.cuinfo           --------------------------
	.section	.note.nv.cuinfo,"",@"SHT_NOTE"
	.sectionflags	@"SHF_NOTE_NV_CUINFO"
        /*0018*/ 	.short	0x0002
        /*001a*/ 	.short	0x0064
        /*001c*/ 	.short	0x0082
	.zero		2


//--------------------- .nv.info                  --------------------------
	.section	.nv.info,"",@"SHT_CUDA_INFO"
	.align	4


	//----- nvinfo : EIATTR_REGCOUNT
	.align		4
        /*0000*/ 	.byte	0x04, 0x2f
        /*0002*/ 	.short	(.L_1 - .L_0)
	.align		4
.L_0:
        /*0004*/ 	.word	index@(_Z11eStepKernelPfiS_S_S_S_)
        /*0008*/ 	.word	0x00000014


	//----- nvinfo : EIATTR_FRAME_SIZE
	.align		4
.L_1:
        /*000c*/ 	.byte	0x04, 0x11
        /*000e*/ 	.short	(.L_3 - .L_2)
	.align		4
.L_2:
        /*0010*/ 	.word	index@($__internal_1_$__cuda_sm3x_div_rn_noftz_f32_slowpath)
        /*0014*/ 	.word	0x00000000


	//----- nvinfo : EIATTR_FRAME_SIZE
	.align		4
.L_3:
        /*0018*/ 	.byte	0x04, 0x11
        /*001a*/ 	.short	(.L_5 - .L_4)
	.align		4
.L_4:
        /*001c*/ 	.word	index@($__internal_0_$__cuda_sm20_rcp_rn_f32_slowpath)
        /*0020*/ 	.word	0x00000000


	//----- nvinfo : EIATTR_FRAME_SIZE
	.align		4
.L_5:
        /*0024*/ 	.byte	0x04, 0x11
        /*0026*/ 	.short	(.L_7 - .L_6)
	.align		4
.L_6:
        /*0028*/ 	.word	index@(_Z11eStepKernelPfiS_S_S_S_)
        /*002c*/ 	.word	0x00000000


	//----- nvinfo : EIATTR_REGCOUNT
	.align		4
.L_7:
        /*0030*/ 	.byte	0x04, 0x2f
        /*0032*/ 	.short	(.L_9 - .L_8)
	.align		4
.L_8:
        /*0034*/ 	.word	index@(_Z11mStepKernelPfiS_S_S_S_)
        /*0038*/ 	.word	0x00000016


	//----- nvinfo : EIATTR_FRAME_SIZE
	.align		4
.L_9:
        /*003c*/ 	.byte	0x04, 0x11
        /*003e*/ 	.short	(.L_11 - .L_10)
	.align		4
.L_10:
        /*0040*/ 	.word	index@(_Z11mStepKernelPfiS_S_S_S_)
        /*0044*/ 	.word	0x00000000


	//----- nvinfo : EIATTR_MIN_STACK_SIZE
	.align		4
.L_11:
        /*0048*/ 	.byte	0x04, 0x12
        /*004a*/ 	.short	(.L_13 - .L_12)
	.align		4
.L_12:
        /*004c*/ 	.word	index@(_Z11mStepKernelPfiS_S_S_S_)
        /*0050*/ 	.word	0x00000000


	//----- nvinfo : EIATTR_MIN_STACK_SIZE
	.align		4
.L_13:
        /*0054*/ 	.byte	0x04, 0x12
        /*0056*/ 	.short	(.L_15 - .L_14)
	.align		4
.L_14:
        /*0058*/ 	.word	index@(_Z11eStepKernelPfiS_S_S_S_)
        /*005c*/ 	.word	0x00000000
.L_15:


//--------------------- .nv.compat                --------------------------
	.section	.nv.compat,"",@"SHT_CUDA_COMPAT_INFO"
	.align	4
        /*0000*/ 	.byte	0x02, 0x09, 0x00, 0x00, 0x02, 0x02, 0x01, 0x00, 0x02, 0x05, 0x05, 0x00, 0x03, 0x07, 0x01, 0x01
        /*0010*/ 	.byte	0x02, 0x03, 0x00, 0x00, 0x02, 0x06, 0x01, 0x00, 0x04, 0x0b, 0x08, 0x00, 0x01, 0x00, 0x00, 0x00
        /*0020*/ 	.byte	0x00, 0x00, 0x00, 0x00


//--------------------- .nv.info._Z11mStepKernelPfiS_S_S_S_ --------------------------
	.section	.nv.info._Z11mStepKernelPfiS_S_S_S_,"",@"SHT_CUDA_INFO"
	.sectionflags	@""
	.align	4


	//----- nvinfo : EIATTR_CUDA_API_VERSION
	.align		4
        /*0000*/ 	.byte	0x04, 0x37
        /*0002*/ 	.short	(.L_17 - .L_16)
.L_16:
        /*0004*/ 	.word	0x00000082


	//----- nvinfo : EIATTR_KPARAM_INFO
	.align		4
.L_17:
        /*0008*/ 	.byte	0x04, 0x17
        /*000a*/ 	.short	(.L_19 - .L_18)
.L_18:
        /*000c*/ 	.word	0x00000000
        /*0010*/ 	.short	0x0005
        /*0012*/ 	.short	0x0028
        /*0014*/ 	.byte	0x00, 0xf5, 0x21, 0x00


	//----- nvinfo : EIATTR_KPARAM_INFO
	.align		4
.L_19:
        /*0018*/ 	.byte	0x04, 0x17
        /*001a*/ 	.short	(.L_21 - .L_20)
.L_20:
        /*001c*/ 	.word	0x00000000
        /*0020*/ 	.short	0x0004
        /*0022*/ 	.short	0x0020
        /*0024*/ 	.byte	0x00, 0xf5, 0x21, 0x00


	//----- nvinfo : EIATTR_KPARAM_INFO
	.align		4
.L_21:
        /*0028*/ 	.byte	0x04, 0x17
        /*002a*/ 	.short	(.L_23 - .L_22)
.L_22:
        /*002c*/ 	.word	0x00000000
        /*0030*/ 	.short	0x0003
        /*0032*/ 	.short	0x0018
        /*0034*/ 	.byte	0x00, 0xf5, 0x21, 0x00


	//----- nvinfo : EIATTR_KPARAM_INFO
	.align		4
.L_23:
        /*0038*/ 	.byte	0x04, 0x17
        /*003a*/ 	.short	(.L_25 - .L_24)
.L_24:
        /*003c*/ 	.word	0x00000000
        /*0040*/ 	.short	0x0002
        /*0042*/ 	.short	0x0010
        /*0044*/ 	.byte	0x00, 0xf5, 0x21, 0x00


	//----- nvinfo : EIATTR_KPARAM_INFO
	.align		4
.L_25:
        /*0048*/ 	.byte	0x04, 0x17
        /*004a*/ 	.short	(.L_27 - .L_26)
.L_26:
        /*004c*/ 	.word	0x00000000
        /*0050*/ 	.short	0x0001
        /*0052*/ 	.short	0x0008
        /*0054*/ 	.byte	0x00, 0xf0, 0x11, 0x00


	//----- nvinfo : EIATTR_KPARAM_INFO
	.align		4
.L_27:
        /*0058*/ 	.byte	0x04, 0x17
        /*005a*/ 	.short	(.L_29 - .L_28)
.L_28:
        /*005c*/ 	.word	0x00000000
        /*0060*/ 	.short	0x0000
        /*0062*/ 	.short	0x0000
        /*0064*/ 	.byte	0x00, 0xf5, 0x21, 0x00


	//----- nvinfo : EIATTR_SPARSE_MMA_MASK
	.align		4
.L_29:
        /*0068*/ 	.byte	0x03, 0x50
        /*006a*/ 	.short	0x0000


	//----- nvinfo : EIATTR_MAXREG_COUNT
	.align		4
        /*006c*/ 	.byte	0x03, 0x1b
        /*006e*/ 	.short	0x00ff


	//----- nvinfo : EIATTR_MERCURY_ISA_VERSION
	.align		4
        /*0070*/ 	.byte	0x03, 0x5f
        /*0072*/ 	.short	0x0101


	//----- nvinfo : EIATTR_VRC_CTA_INIT_COUNT
	.align		4
        /*0074*/ 	.byte	0x02, 0x4a
	.zero		1
	.zero		1


	//----- nvinfo : EIATTR_EXIT_INSTR_OFFSETS
	.align		4
        /*0078*/ 	.byte	0x04, 0x1c
        /*007a*/ 	.short	(.L_31 - .L_30)


	//   ....[0]....
.L_30:
        /*007c*/ 	.word	0x00000070


	//   ....[1]....
        /*0080*/ 	.word	0x000002c0


	//----- nvinfo : EIATTR_CBANK_PARAM_SIZE
	.align		4
.L_31:
        /*0084*/ 	.byte	0x03, 0x19
        /*0086*/ 	.short	0x0030


	//----- nvinfo : EIATTR_PARAM_CBANK
	.align		4
        /*0088*/ 	.byte	0x04, 0x0a
        /*008a*/ 	.short	(.L_33 - .L_32)
	.align		4
.L_32:
        /*008c*/ 	.word	index@(.nv.constant0._Z11mStepKernelPfiS_S_S_S_)
        /*0090*/ 	.short	0x0380
        /*0092*/ 	.short	0x0030


	//----- nvinfo : EIATTR_SW_WAR
	.align		4
.L_33:
        /*0094*/ 	.byte	0x04, 0x36
        /*0096*/ 	.short	(.L_35 - .L_34)
.L_34:
        /*0098*/ 	.word	0x00000008
.L_35:


//--------------------- .nv.info._Z11eStepKernelPfiS_S_S_S_ --------------------------
	.section	.nv.info._Z11eStepKernelPfiS_S_S_S_,"",@"SHT_CUDA_INFO"
	.sectionflags	@""
	.align	4


	//----- nvinfo : EIATTR_CUDA_API_VERSION
	.align		4
        /*0000*/ 	.byte	0x04, 0x37
        /*0002*/ 	.short	(.L_37 - .L_36)
.L_36:
        /*0004*/ 	.word	0x00000082


	//----- nvinfo : EIATTR_KPARAM_INFO
	.align		4
.L_37:
        /*0008*/ 	.byte	0x04, 0x17
        /*000a*/ 	.short	(.L_39 - .L_38)
.L_38:
        /*000c*/ 	.word	0x00000000
        /*0010*/ 	.short	0x0005
        /*0012*/ 	.short	0x0028
        /*0014*/ 	.byte	0x00, 0xf5, 0x21, 0x00


	//----- nvinfo : EIATTR_KPARAM_INFO
	.align		4
.L_39:
        /*0018*/ 	.byte	0x04, 0x17
        /*001a*/ 	.short	(.L_41 - .L_40)
.L_40:
        /*001c*/ 	.word	0x00000000
        /*0020*/ 	.short	0x0004
        /*0022*/ 	.short	0x0020
        /*0024*/ 	.byte	0x00, 0xf5, 0x21, 0x00


	//----- nvinfo : EIATTR_KPARAM_INFO
	.align		4
.L_41:
        /*0028*/ 	.byte	0x04, 0x17
        /*002a*/ 	.short	(.L_43 - .L_42)
.L_42:
        /*002c*/ 	.word	0x00000000
        /*0030*/ 	.short	0x0003
        /*0032*/ 	.short	0x0018
        /*0034*/ 	.byte	0x00, 0xf5, 0x21, 0x00


	//----- nvinfo : EIATTR_KPARAM_INFO
	.align		4
.L_43:
        /*0038*/ 	.byte	0x04, 0x17
        /*003a*/ 	.short	(.L_45 - .L_44)
.L_44:
        /*003c*/ 	.word	0x00000000
        /*0040*/ 	.short	0x0002
        /*0042*/ 	.short	0x0010
        /*0044*/ 	.byte	0x00, 0xf5, 0x21, 0x00


	//----- nvinfo : EIATTR_KPARAM_INFO
	.align		4
.L_45:
        /*0048*/ 	.byte	0x04, 0x17
        /*004a*/ 	.short	(.L_47 - .L_46)
.L_46:
        /*004c*/ 	.word	0x00000000
        /*0050*/ 	.short	0x0001
        /*0052*/ 	.short	0x0008
        /*0054*/ 	.byte	0x00, 0xf0, 0x11, 0x00


	//----- nvinfo : EIATTR_KPARAM_INFO
	.align		4
.L_47:
        /*0058*/ 	.byte	0x04, 0x17
        /*005a*/ 	.short	(.L_49 - .L_48)
.L_48:
        /*005c*/ 	.word	0x00000000
        /*0060*/ 	.short	0x0000
        /*0062*/ 	.short	0x0000
        /*0064*/ 	.byte	0x00, 0xf5, 0x21, 0x00


	//----- nvinfo : EIATTR_SPARSE_MMA_MASK
	.align		4
.L_49:
        /*0068*/ 	.byte	0x03, 0x50
        /*006a*/ 	.short	0x0000


	//----- nvinfo : EIATTR_MAXREG_COUNT
	.align		4
        /*006c*/ 	.byte	0x03, 0x1b
        /*006e*/ 	.short	0x00ff


	//----- nvinfo : EIATTR_MERCURY_ISA_VERSION
	.align		4
        /*0070*/ 	.byte	0x03, 0x5f
        /*0072*/ 	.short	0x0101


	//----- nvinfo : EIATTR_VRC_CTA_INIT_COUNT
	.align		4
        /*0074*/ 	.byte	0x02, 0x4a
	.zero		1
	.zero		1


	//----- nvinfo : EIATTR_EXIT_INSTR_OFFSETS
	.align		4
        /*0078*/ 	.byte	0x04, 0x1c
        /*007a*/ 	.short	(.L_51 - .L_50)


	//   ....[0]....
.L_50:
        /*007c*/ 	.word	0x00000070


	//   ....[1]....
        /*0080*/ 	.word	0x000008f0


	//----- nvinfo : EIATTR_CRS_STACK_SIZE
	.align		4
.L_51:
        /*0084*/ 	.byte	0x04, 0x1e
        /*0086*/ 	.short	(.L_53 - .L_52)
.L_52:
        /*0088*/ 	.word	0x00000000


	//----- nvinfo : EIATTR_CBANK_PARAM_SIZE
	.align		4
.L_53:
        /*008c*/ 	.byte	0x03, 0x19
        /*008e*/ 	.short	0x0030


	//----- nvinfo : EIATTR_PARAM_CBANK
	.align		4
        /*0090*/ 	.byte	0x04, 0x0a
        /*0092*/ 	.short	(.L_55 - .L_54)
	.align		4
.L_54:
        /*0094*/ 	.word	index@(.nv.constant0._Z11eStepKernelPfiS_S_S_S_)
        /*0098*/ 	.short	0x0380
        /*009a*/ 	.short	0x0030


	//----- nvinfo : EIATTR_SW_WAR
	.align		4
.L_55:
        /*009c*/ 	.byte	0x04, 0x36
        /*009e*/ 	.short	(.L_57 - .L_56)
.L_56:
        /*00a0*/ 	.word	0x00000008
.L_57:


//--------------------- .nv.callgraph             --------------------------
	.section	.nv.callgraph,"",@"SHT_CUDA_CALLGRAPH"
	.align	4
	.sectionentsize	8
	.align		4
        /*0000*/ 	.word	0x00000000
	.align		4
        /*0004*/ 	.word	0xffffffff
	.align		4
        /*0008*/ 	.word	0x00000000
	.align		4
        /*000c*/ 	.word	0xfffffffe
	.align		4
        /*0010*/ 	.word	0x00000000
	.align		4
        /*0014*/ 	.word	0xfffffffd
	.align		4
        /*0018*/ 	.word	0x00000000
	.align		4
        /*001c*/ 	.word	0xfffffffc


//--------------------- .text._Z11mStepKernelPfiS_S_S_S_ --------------------------
	.section	.text._Z11mStepKernelPfiS_S_S_S_,"ax",@progbits
	.align	128
        .global         _Z11mStepKernelPfiS_S_S_S_
        .type           _Z11mStepKernelPfiS_S_S_S_,@function
        .size           _Z11mStepKernelPfiS_S_S_S_,(.L_x_30 - _Z11mStepKernelPfiS_S_S_S_)
        .other          _Z11mStepKernelPfiS_S_S_S_,@"STO_CUDA_ENTRY STV_DEFAULT"
_Z11mStepKernelPfiS_S_S_S_:
.text._Z11mStepKernelPfiS_S_S_S_:
[----:B------:R-:W-:Y:S01]  /*0000*/  LDC R1, c[0x0][0x37c] ;  /* 0x0000df00ff017b82 */ /* 0x000fe20000000800 */
[----:B------:R-:W0:Y:S01]  /*0010*/  S2R R7, SR_CTAID.X ;  /* 0x0000000000077919 */ /* 0x000e220000002500 */
[----:B------:R-:W0:Y:S01]  /*0020*/  LDCU UR4, c[0x0][0x360] ;  /* 0x00006c00ff0477ac */ /* 0x000e220008000800 */
[----:B------:R-:W0:Y:S01]  /*0030*/  S2R R0, SR_TID.X ;  /* 0x0000000000007919 */ /* 0x000e220000002100 */
[----:B------:R-:W1:Y:S01]  /*0040*/  LDCU UR5, c[0x0][0x388] ;  /* 0x00007100ff0577ac */ /* 0x000e620008000800 */
[----:B0-----:R-:W-:-:S05]  /*0050*/  IMAD R7, R7, UR4, R0 ;  /* 0x0000000407077c24 */ /* 0x001fca000f8e0200 */
[----:B-1----:R-:W-:-:S13]  /*0060*/  ISETP.GE.AND P0, PT, R7, UR5, PT ;  /* 0x0000000507007c0c */ /* 0x002fda000bf06270 */
[----:B------:R-:W-:Y:S05]  /*0070*/  @P0 EXIT ;  /* 0x000000000000094d */ /* 0x000fea0003800000 */
[----:B------:R-:W0:Y:S01]  /*0080*/  LDC.64 R2, c[0x0][0x380] ;  /* 0x0000e000ff027b82 */ /* 0x000e220000000a00 */
[----:B------:R-:W1:Y:S01]  /*0090*/  LDCU.64 UR10, c[0x0][0x358] ;  /* 0x00006b00ff0a77ac */ /* 0x000e620008000a00 */
[C---:B------:R-:W-:Y:S01]  /*00a0*/  SHF.L.U32 R9, R7.reuse, 0x1, RZ ;  /* 0x0000000107097819 */ /* 0x040fe200000006ff */
[----:B------:R-:W2:Y:S05]  /*00b0*/  LDCU.64 UR8, c[0x0][0x398] ;  /* 0x00007300ff0877ac */ /* 0x000eaa0008000a00 */
[----:B------:R-:W3:Y:S01]  /*00c0*/  LDC.64 R4, c[0x0][0x390] ;  /* 0x0000e400ff047b82 */ /* 0x000ee20000000a00 */
[----:B------:R-:W4:Y:S01]  /*00d0*/  LDCU.128 UR12, c[0x0][0x3a0] ;  /* 0x00007400ff0c77ac */ /* 0x000f220008000c00 */
[----:B0-----:R-:W-:-:S05]  /*00e0*/  IMAD.WIDE R2, R7, 0x4, R2 ;  /* 0x0000000407027825 */ /* 0x001fca00078e0202 */
[----:B-1----:R-:W5:Y:S01]  /*00f0*/  LDG.E R0, desc[UR10][R2.64] ;  /* 0x0000000a02007981 */ /* 0x002f62000c1e1900 */
[----:B---3--:R-:W-:-:S05]  /*0100*/  IMAD.WIDE R4, R9, 0x4, R4 ;  /* 0x0000000409047825 */ /* 0x008fca00078e0204 */
[----:B------:R-:W5:Y:S01]  /*0110*/  LDG.E R13, desc[UR10][R4.64] ;  /* 0x0000000a040d7981 */ /* 0x000f62000c1e1900 */
[----:B------:R-:W0:Y:S08]  /*0120*/  LDC.64 R6, c[0x0][0x398] ;  /* 0x0000e600ff067b82 */ /* 0x000e300000000a00 */
[----:B------:R-:W1:Y:S08]  /*0130*/  LDC.64 R8, c[0x0][0x3a0] ;  /* 0x0000e800ff087b82 */ /* 0x000e700000000a00 */
[----:B------:R-:W3:Y:S01]  /*0140*/  LDC.64 R10, c[0x0][0x3a8] ;  /* 0x0000ea00ff0a7b82 */ /* 0x000ee20000000a00 */
[C---:B-----5:R-:W-:Y:S01]  /*0150*/  FMUL R15, R0.reuse, R13 ;  /* 0x0000000d000f7220 */ /* 0x060fe20000400000 */
[----:B0-----:R0:W-:Y:S03]  /*0160*/  REDG.E.ADD.F32.FTZ.RN.STRONG.GPU desc[UR10][R6.64], R13 ;  /* 0x0000000d060079a6 */ /* 0x0011e6000c12f30a */
[----:B------:R-:W-:Y:S01]  /*0170*/  FMUL R17, R0, R15 ;  /* 0x0000000f00117220 */ /* 0x000fe20000400000 */
[----:B-1----:R1:W-:Y:S04]  /*0180*/  REDG.E.ADD.F32.FTZ.RN.STRONG.GPU desc[UR10][R8.64], R15 ;  /* 0x0000000f080079a6 */ /* 0x0023e8000c12f30a */
[----:B---3--:R3:W-:Y:S04]  /*0190*/  REDG.E.ADD.F32.FTZ.RN.STRONG.GPU desc[UR10][R10.64], R17 ;  /* 0x000000110a0079a6 */ /* 0x0087e8000c12f30a */
[----:B------:R5:W1:Y:S01]  /*01a0*/  LDG.E R19, desc[UR10][R4.64+0x4] ;  /* 0x0000040a04137981 */ /* 0x000a62000c1e1900 */
[----:B--2---:R-:W-:-:S02]  /*01b0*/  UIADD3 UR8, UP0, UPT, UR8, 0x4, URZ ;  /* 0x0000000408087890 */ /* 0x004fc4000ff1e0ff */
[----:B----4-:R-:W-:Y:S02]  /*01c0*/  UIADD3 UR6, UP1, UPT, UR12, 0x4, URZ ;  /* 0x000000040c067890 */ /* 0x010fe4000ff3e0ff */
[----:B------:R-:W-:Y:S02]  /*01d0*/  UIADD3 UR4, UP2, UPT, UR14, 0x4, URZ ;  /* 0x000000040e047890 */ /* 0x000fe4000ff5e0ff */
[----:B------:R-:W-:Y:S02]  /*01e0*/  UIADD3.X UR9, UPT, UPT, URZ, UR9, URZ, UP0, !UPT ;  /* 0x00000009ff097290 */ /* 0x000fe400087fe4ff */
[----:B------:R-:W-:Y:S02]  /*01f0*/  UIADD3.X UR7, UPT, UPT, URZ, UR13, URZ, UP1, !UPT ;  /* 0x0000000dff077290 */ /* 0x000fe40008ffe4ff */
[----:B------:R-:W-:Y:S01]  /*0200*/  UIADD3.X UR5, UPT, UPT, URZ, UR15, URZ, UP2, !UPT ;  /* 0x0000000fff057290 */ /* 0x000fe200097fe4ff */
[----:B------:R-:W-:Y:S02]  /*0210*/  MOV R2, UR8 ;  /* 0x0000000800027c02 */ /* 0x000fe40008000f00 */
[----:B------:R-:W-:-:S02]  /*0220*/  MOV R3, UR9 ;  /* 0x0000000900037c02 */ /* 0x000fc40008000f00 */
[----:B0-----:R-:W-:Y:S02]  /*0230*/  MOV R6, UR6 ;  /* 0x0000000600067c02 */ /* 0x001fe40008000f00 */
[----:B------:R-:W-:Y:S02]  /*0240*/  MOV R7, UR7 ;  /* 0x0000000700077c02 */ /* 0x000fe40008000f00 */
[----:B-----5:R-:W-:Y:S02]  /*0250*/  MOV R4, UR4 ;  /* 0x0000000400047c02 */ /* 0x020fe40008000f00 */
[----:B------:R-:W-:Y:S01]  /*0260*/  MOV R5, UR5 ;  /* 0x0000000500057c02 */ /* 0x000fe20008000f00 */
[C---:B-1----:R-:W-:Y:S01]  /*0270*/  FMUL R9, R0.reuse, R19 ;  /* 0x0000001300097220 */ /* 0x042fe20000400000 */
[----:B------:R-:W-:Y:S03]  /*0280*/  REDG.E.ADD.F32.FTZ.RN.STRONG.GPU desc[UR10][R2.64], R19 ;  /* 0x00000013020079a6 */ /* 0x000fe6000c12f30a */
[----:B---3--:R-:W-:Y:S01]  /*0290*/  FMUL R11, R0, R9 ;  /* 0x00000009000b7220 */ /* 0x008fe20000400000 */
[----:B------:R-:W-:Y:S04]  /*02a0*/  REDG.E.ADD.F32.FTZ.RN.STRONG.GPU desc[UR10][R6.64], R9 ;  /* 0x00000009060079a6 */ /* 0x000fe8000c12f30a */
[----:B------:R-:W-:Y:S01]  /*02b0*/  REDG.E.ADD.F32.FTZ.RN.STRONG.GPU desc[UR10][R4.64], R11 ;  /* 0x0000000b040079a6 */ /* 0x000fe2000c12f30a */
[----:B------:R-:W-:Y:S05]  /*02c0*/  EXIT ;  /* 0x000000000000794d */ /* 0x000fea0003800000 */
.L_x_0:
[----:B------:R-:W-:-:S00]  /*02d0*/  BRA `(.L_x_0) ;  /* 0xfffffffc00fc7947 */ /* 0x000fc0000383ffff */
[----:B------:R-:W-:-:S00]  /*02e0*/  NOP ;  /* 0x0000000000007918 */ /* 0x000fc00000000000 */
        /* <DEDUP_REMOVED lines=9> */
.L_x_30:


//--------------------- .text._Z11eStepKernelPfiS_S_S_S_ --------------------------
	.section	.text._Z11eStepKernelPfiS_S_S_S_,"ax",@progbits
	.align	128
        .global         _Z11eStepKernelPfiS_S_S_S_
        .type           _Z11eStepKernelPfiS_S_S_S_,@function
        .size           _Z11eStepKernelPfiS_S_S_S_,(.L_x_29 - _Z11eStepKernelPfiS_S_S_S_)
        .other          _Z11eStepKernelPfiS_S_S_S_,@"STO_CUDA_ENTRY STV_DEFAULT"
_Z11eStepKernelPfiS_S_S_S_:
.text._Z11eStepKernelPfiS_S_S_S_:
        /* <DEDUP_REMOVED lines=9> */
[----:B------:R-:W0:Y:S07]  /*0090*/  LDCU.64 UR4, c[0x0][0x358] ;  /* 0x00006b00ff0477ac */ /* 0x000e2e0008000a00 */
[----:B------:R-:W1:Y:S08]  /*00a0*/  LDC.64 R6, c[0x0][0x380] ;  /* 0x0000e000ff067b82 */ /* 0x000e700000000a00 */
[----:B------:R-:W2:Y:S01]  /*00b0*/  LDC.64 R8, c[0x0][0x390] ;  /* 0x0000e400ff087b82 */ /* 0x000ea20000000a00 */
[----:B0-----:R-:W3:Y:S01]  /*00c0*/  LDG.E R2, desc[UR4][R2.64] ;  /* 0x0000000402027981 */ /* 0x001ee2000c1e1900 */
[----:B-1----:R-:W-:-:S06]  /*00d0*/  IMAD.WIDE R6, R5, 0x4, R6 ;  /* 0x0000000405067825 */ /* 0x002fcc00078e0206 */
[----:B------:R-:W4:Y:S04]  /*00e0*/  LDG.E R6, desc[UR4][R6.64] ;  /* 0x0000000406067981 */ /* 0x000f28000c1e1900 */
[----:B--2---:R-:W4:Y:S01]  /*00f0*/  LDG.E R9, desc[UR4][R8.64] ;  /* 0x0000000408097981 */ /* 0x004f22000c1e1900 */
[----:B------:R-:W-:Y:S01]  /*0100*/  BSSY.RECONVERGENT B0, `(.L_x_1) ;  /* 0x0000010000007945 */ /* 0x000fe20003800200 */
[----:B---3--:R-:W-:-:S04]  /*0110*/  FMUL R4, R2, R2 ;  /* 0x0000000202047220 */ /* 0x008fc80000400000 */
[----:B------:R-:W0:Y:S01]  /*0120*/  MUFU.RCP R11, R4 ;  /* 0x00000004000b7308 */ /* 0x000e220000001000 */
[----:B----4-:R-:W-:-:S04]  /*0130*/  FADD R0, R6, -R9 ;  /* 0x8000000906007221 */ /* 0x010fc80000000000 */
[----:B------:R-:W-:-:S04]  /*0140*/  FMUL R0, R0, R0 ;  /* 0x0000000000007220 */ /* 0x000fc80000400000 */
[----:B------:R-:W-:Y:S01]  /*0150*/  FMUL R0, R0, -0.5 ;  /* 0xbf00000000007820 */ /* 0x000fe20000400000 */
[----:B0-----:R-:W-:-:S03]  /*0160*/  FFMA R10, -R4, R11, 1 ;  /* 0x3f800000040a7423 */ /* 0x001fc6000000010b */
[----:B------:R-:W0:Y:S01]  /*0170*/  FCHK P0, R0, R4 ;  /* 0x0000000400007302 */ /* 0x000e220000000000 */
[----:B------:R-:W-:-:S04]  /*0180*/  FFMA R11, R11, R10, R11 ;  /* 0x0000000a0b0b7223 */ /* 0x000fc8000000000b */
[----:B------:R-:W-:-:S04]  /*0190*/  FFMA R10, R0, R11, RZ ;  /* 0x0000000b000a7223 */ /* 0x000fc800000000ff */
[----:B------:R-:W-:-:S04]  /*01a0*/  FFMA R3, -R4, R10, R0 ;  /* 0x0000000a04037223 */ /* 0x000fc80000000100 */
[----:B------:R-:W-:Y:S01]  /*01b0*/  FFMA R3, R11, R3, R10 ;  /* 0x000000030b037223 */ /* 0x000fe2000000000a */
[----:B0-----:R-:W-:Y:S06]  /*01c0*/  @!P0 BRA `(.L_x_2) ;  /* 0x00000000000c8947 */ /* 0x001fec0003800000 */
[----:B------:R-:W-:Y:S01]  /*01d0*/  IMAD.MOV.U32 R3, RZ, RZ, R0 ;  /* 0x000000ffff037224 */ /* 0x000fe200078e0000 */
[----:B------:R-:W-:-:S07]  /*01e0*/  MOV R8, 0x200 ;  /* 0x0000020000087802 */ /* 0x000fce0000000f00 */
[----:B------:R-:W-:Y:S05]  /*01f0*/  CALL.REL.NOINC `($__internal_1_$__cuda_sm3x_div_rn_noftz_f32_slowpath) ;  /* 0x0000000800907944 */ /* 0x000fea0003c00000 */
.L_x_2:
[----:B------:R-:W-:Y:S05]  /*0200*/  BSYNC.RECONVERGENT B0 ;  /* 0x0000000000007941 */ /* 0x000fea0003800200 */
.L_x_1:
[----:B------:R-:W-:-:S04]  /*0210*/  FMUL R2, R2, 2.5066282749176025391 ;  /* 0x40206c9902027820 */ /* 0x000fc80000400000 */
[----:B------:R-:W-:-:S05]  /*0220*/  VIADD R0, R2, 0x1800000 ;  /* 0x0180000002007836 */ /* 0x000fca0000000000 */
[----:B------:R-:W-:-:S04]  /*0230*/  LOP3.LUT R0, R0, 0x7f800000, RZ, 0xc0, !PT ;  /* 0x7f80000000007812 */ /* 0x000fc800078ec0ff */
[----:B------:R-:W-:-:S13]  /*0240*/  ISETP.GT.U32.AND P0, PT, R0, 0x1ffffff, PT ;  /* 0x01ffffff0000780c */ /* 0x000fda0003f04070 */
[----:B------:R-:W-:Y:S05]  /*0250*/  @P0 BRA `(.L_x_3) ;  /* 0x0000000000100947 */ /* 0x000fea0003800000 */
[----:B------:R-:W-:-:S07]  /*0260*/  MOV R4, 0x280 ;  /* 0x0000028000047802 */ /* 0x000fce0000000f00 */
[----:B------:R-:W-:Y:S05]  /*0270*/  CALL.REL.NOINC `($__internal_0_$__cuda_sm20_rcp_rn_f32_slowpath) ;  /* 0x0000000400a07944 */ /* 0x000fea0003c00000 */
[----:B------:R-:W-:Y:S01]  /*0280*/  MOV R0, R7 ;  /* 0x0000000700007202 */ /* 0x000fe20000000f00 */
[----:B------:R-:W-:Y:S06]  /*0290*/  BRA `(.L_x_4) ;  /* 0x0000000000107947 */ /* 0x000fec0003800000 */
.L_x_3:
[----:B------:R-:W0:Y:S02]  /*02a0*/  MUFU.RCP R7, R2 ;  /* 0x0000000200077308 */ /* 0x000e240000001000 */
[----:B0-----:R-:W-:-:S04]  /*02b0*/  FFMA R0, R2, R7, -1 ;  /* 0xbf80000002007423 */ /* 0x001fc80000000007 */
[----:B------:R-:W-:-:S04]  /*02c0*/  FADD.FTZ R0, -R0, -RZ ;  /* 0x800000ff00007221 */ /* 0x000fc80000010100 */
[----:B------:R-:W-:-:S07]  /*02d0*/  FFMA R0, R7, R0, R7 ;  /* 0x0000000007007223 */ /* 0x000fce0000000007 */
.L_x_4:
[----:B------:R-:W0:Y:S08]  /*02e0*/  LDC.64 R12, c[0x0][0x398] ;  /* 0x0000e600ff0c7b82 */ /* 0x000e300000000a00 */
[----:B------:R-:W1:Y:S01]  /*02f0*/  LDC.64 R10, c[0x0][0x390] ;  /* 0x0000e400ff0a7b82 */ /* 0x000e620000000a00 */
[----:B0-----:R-:W2:Y:S07]  /*0300*/  LDG.E R7, desc[UR4][R12.64+0x4] ;  /* 0x000004040c077981 */ /* 0x001eae000c1e1900 */
[----:B------:R-:W0:Y:S01]  /*0310*/  LDC.64 R8, c[0x0][0x3a0] ;  /* 0x0000e800ff087b82 */ /* 0x000e220000000a00 */
[----:B-1----:R-:W3:Y:S04]  /*0320*/  LDG.E R11, desc[UR4][R10.64+0x4] ;  /* 0x000004040a0b7981 */ /* 0x002ee8000c1e1900 */
[----:B0-----:R-:W4:Y:S01]  /*0330*/  LDG.E R9, desc[UR4][R8.64] ;  /* 0x0000000408097981 */ /* 0x001f22000c1e1900 */
[----:B------:R-:W-:-:S02]  /*0340*/  HFMA2 R15, -RZ, RZ, 3.7421875, 0 ;  /* 0x437c0000ff0f7431 */ /* 0x000fc400000001ff */
[----:B------:R-:W-:Y:S01]  /*0350*/  IMAD.MOV.U32 R2, RZ, RZ, 0x3bbb989d ;  /* 0x3bbb989dff027424 */ /* 0x000fe200078e00ff */
[----:B------:R-:W-:Y:S03]  /*0360*/  BSSY.RECONVERGENT B0, `(.L_x_5) ;  /* 0x000001c000007945 */ /* 0x000fe60003800200 */
[----:B------:R-:W-:-:S04]  /*0370*/  FFMA.SAT R2, R3, R2, 0.5 ;  /* 0x3f00000003027423 */ /* 0x000fc80000002002 */
[----:B------:R-:W-:-:S04]  /*0380*/  FFMA.RM R2, R2, R15, 12582913 ;  /* 0x4b40000102027423 */ /* 0x000fc8000000400f */
[----:B------:R-:W-:-:S04]  /*0390*/  FADD R4, R2, -12583039 ;  /* 0xcb40007f02047421 */ /* 0x000fc80000000000 */
[----:B------:R-:W-:-:S04]  /*03a0*/  FFMA R4, R3, 1.4426950216293334961, -R4 ;  /* 0x3fb8aa3b03047823 */ /* 0x000fc80000000804 */
[----:B------:R-:W-:Y:S01]  /*03b0*/  FFMA R4, R3, 1.925963033500011079e-08, R4 ;  /* 0x32a5706003047823 */ /* 0x000fe20000000004 */
[----:B------:R-:W-:-:S05]  /*03c0*/  IMAD.SHL.U32 R3, R2, 0x800000, RZ ;  /* 0x0080000002037824 */ /* 0x000fca00078e00ff */
[----:B------:R-:W0:Y:S02]  /*03d0*/  MUFU.EX2 R4, R4 ;  /* 0x0000000400047308 */ /* 0x000e240000000800 */
[----:B0-----:R-:W-:-:S04]  /*03e0*/  FMUL R3, R3, R4 ;  /* 0x0000000403037220 */ /* 0x001fc80000400000 */
[----:B------:R-:W-:Y:S01]  /*03f0*/  FMUL R0, R3, R0 ;  /* 0x0000000003007220 */ /* 0x000fe20000400000 */
[----:B--2---:R-:W-:-:S04]  /*0400*/  FMUL R15, R7, R7 ;  /* 0x00000007070f7220 */ /* 0x004fc80000400000 */
[----:B------:R-:W0:Y:S01]  /*0410*/  MUFU.RCP R14, R15 ;  /* 0x0000000f000e7308 */ /* 0x000e220000001000 */
[----:B---3--:R-:W-:-:S04]  /*0420*/  FADD R11, R6, -R11 ;  /* 0x8000000b060b7221 */ /* 0x008fc80000000000 */
[----:B------:R-:W-:-:S04]  /*0430*/  FMUL R2, R11, R11 ;  /* 0x0000000b0b027220 */ /* 0x000fc80000400000 */
[----:B------:R-:W-:-:S04]  /*0440*/  FMUL R2, R2, -0.5 ;  /* 0xbf00000002027820 */ /* 0x000fc80000400000 */
[----:B------:R-:W1:Y:S01]  /*0450*/  FCHK P0, R2, R15 ;  /* 0x0000000f02007302 */ /* 0x000e620000000000 */
[----:B0-----:R-:W-:-:S04]  /*0460*/  FFMA R13, -R15, R14, 1 ;  /* 0x3f8000000f0d7423 */ /* 0x001fc8000000010e */
[----:B------:R-:W-:Y:S01]  /*0470*/  FFMA R13, R14, R13, R14 ;  /* 0x0000000d0e0d7223 */ /* 0x000fe2000000000e */
[----:B----4-:R-:W-:-:S03]  /*0480*/  FMUL R0, R0, R9 ;  /* 0x0000000900007220 */ /* 0x010fc60000400000 */
[----:B------:R-:W-:Y:S01]  /*0490*/  FFMA R6, R2, R13, RZ ;  /* 0x0000000d02067223 */ /* 0x000fe200000000ff */
[----:B------:R-:W-:-:S03]  /*04a0*/  FADD R9, RZ, R0 ;  /* 0x00000000ff097221 */ /* 0x000fc60000000000 */
[----:B------:R-:W-:-:S04]  /*04b0*/  FFMA R3, -R15, R6, R2 ;  /* 0x000000060f037223 */ /* 0x000fc80000000102 */
[----:B------:R-:W-:Y:S01]  /*04c0*/  FFMA R3, R13, R3, R6 ;  /* 0x000000030d037223 */ /* 0x000fe20000000006 */
[----:B-1----:R-:W-:Y:S06]  /*04d0*/  @!P0 BRA `(.L_x_6) ;  /* 0x0000000000108947 */ /* 0x002fec0003800000 */
[----:B------:R-:W-:Y:S01]  /*04e0*/  MOV R3, R2 ;  /* 0x0000000200037202 */ /* 0x000fe20000000f00 */
[----:B------:R-:W-:Y:S01]  /*04f0*/  IMAD.MOV.U32 R4, RZ, RZ, R15 ;  /* 0x000000ffff047224 */ /* 0x000fe200078e000f */
[----:B------:R-:W-:-:S07]  /*0500*/  MOV R8, 0x520 ;  /* 0x0000052000087802 */ /* 0x000fce0000000f00 */
[----:B------:R-:W-:Y:S05]  /*0510*/  CALL.REL.NOINC `($__internal_1_$__cuda_sm3x_div_rn_noftz_f32_slowpath) ;  /* 0x0000000400c87944 */ /* 0x000fea0003c00000 */
.L_x_6:
[----:B------:R-:W-:Y:S05]  /*0520*/  BSYNC.RECONVERGENT B0 ;  /* 0x0000000000007941 */ /* 0x000fea0003800200 */
.L_x_5:
[----:B------:R-:W-:-:S05]  /*0530*/  FMUL R2, R7, 2.5066282749176025391 ;  /* 0x40206c9907027820 */ /* 0x000fca0000400000 */
[----:B------:R-:W-:-:S04]  /*0540*/  IADD3 R4, PT, PT, R2, 0x1800000, RZ ;  /* 0x0180000002047810 */ /* 0x000fc80007ffe0ff */
[----:B------:R-:W-:-:S04]  /*0550*/  LOP3.LUT R4, R4, 0x7f800000, RZ, 0xc0, !PT ;  /* 0x7f80000004047812 */ /* 0x000fc800078ec0ff */
[----:B------:R-:W-:-:S13]  /*0560*/  ISETP.GT.U32.AND P0, PT, R4, 0x1ffffff, PT ;  /* 0x01ffffff0400780c */ /* 0x000fda0003f04070 */
[----:B------:R-:W-:Y:S05]  /*0570*/  @P0 BRA `(.L_x_7) ;  /* 0x0000000000100947 */ /* 0x000fea0003800000 */
[----:B------:R-:W-:-:S07]  /*0580*/  MOV R4, 0x5a0 ;  /* 0x000005a000047802 */ /* 0x000fce0000000f00 */
[----:B------:R-:W-:Y:S05]  /*0590*/  CALL.REL.NOINC `($__internal_0_$__cuda_sm20_rcp_rn_f32_slowpath) ;  /* 0x0000000000d87944 */ /* 0x000fea0003c00000 */
[----:B------:R-:W-:Y:S01]  /*05a0*/  IMAD.MOV.U32 R4, RZ, RZ, R7 ;  /* 0x000000ffff047224 */ /* 0x000fe200078e0007 */
[----:B------:R-:W-:Y:S06]  /*05b0*/  BRA `(.L_x_8) ;  /* 0x0000000000107947 */ /* 0x000fec0003800000 */
.L_x_7:
[----:B------:R-:W0:Y:S02]  /*05c0*/  MUFU.RCP R7, R2 ;  /* 0x0000000200077308 */ /* 0x000e240000001000 */
[----:B0-----:R-:W-:-:S04]  /*05d0*/  FFMA R4, R2, R7, -1 ;  /* 0xbf80000002047423 */ /* 0x001fc80000000007 */
[----:B------:R-:W-:-:S04]  /*05e0*/  FADD.FTZ R4, -R4, -RZ ;  /* 0x800000ff04047221 */ /* 0x000fc80000010100 */
[----:B------:R-:W-:-:S07]  /*05f0*/  FFMA R4, R7, R4, R7 ;  /* 0x0000000407047223 */ /* 0x000fce0000000007 */
.L_x_8:
[----:B------:R-:W0:Y:S02]  /*0600*/  LDC.64 R6, c[0x0][0x3a0] ;  /* 0x0000e800ff067b82 */ /* 0x000e240000000a00 */
[----:B0-----:R-:W2:Y:S01]  /*0610*/  LDG.E R7, desc[UR4][R6.64+0x4] ;  /* 0x0000040406077981 */ /* 0x001ea2000c1e1900 */
[----:B------:R-:W-:Y:S02]  /*0620*/  HFMA2 R2, -RZ, RZ, 0.96630859375, -0.0022525787353515625 ;  /* 0x3bbb989dff027431 */ /* 0x000fe400000001ff */
[----:B------:R-:W-:Y:S01]  /*0630*/  IMAD.MOV.U32 R11, RZ, RZ, 0x437c0000 ;  /* 0x437c0000ff0b7424 */ /* 0x000fe200078e00ff */
[----:B------:R-:W-:Y:S02]  /*0640*/  BSSY.RECONVERGENT B0, `(.L_x_9) ;  /* 0x0000018000007945 */ /* 0x000fe40003800200 */
[----:B------:R-:W-:-:S04]  /*0650*/  FFMA.SAT R2, R3, R2, 0.5 ;  /* 0x3f00000003027423 */ /* 0x000fc80000002002 */
[----:B------:R-:W-:-:S04]  /*0660*/  FFMA.RM R2, R2, R11, 12582913 ;  /* 0x4b40000102027423 */ /* 0x000fc8000000400b */
[C---:B------:R-:W-:Y:S01]  /*0670*/  FADD R8, R2.reuse, -12583039 ;  /* 0xcb40007f02087421 */ /* 0x040fe20000000000 */
[----:B------:R-:W-:-:S03]  /*0680*/  SHF.L.U32 R2, R2, 0x17, RZ ;  /* 0x0000001702027819 */ /* 0x000fc600000006ff */
[----:B------:R-:W-:-:S04]  /*0690*/  FFMA R8, R3, 1.4426950216293334961, -R8 ;  /* 0x3fb8aa3b03087823 */ /* 0x000fc80000000808 */
[----:B------:R-:W-:-:S04]  /*06a0*/  FFMA R8, R3, 1.925963033500011079e-08, R8 ;  /* 0x32a5706003087823 */ /* 0x000fc80000000008 */
[----:B------:R-:W0:Y:S02]  /*06b0*/  MUFU.EX2 R3, R8 ;  /* 0x0000000800037308 */ /* 0x000e240000000800 */
[----:B0-----:R-:W-:-:S04]  /*06c0*/  FMUL R3, R2, R3 ;  /* 0x0000000302037220 */ /* 0x001fc80000400000 */
[----:B------:R-:W-:-:S04]  /*06d0*/  FMUL R2, R3, R4 ;  /* 0x0000000403027220 */ /* 0x000fc80000400000 */
[----:B--2---:R-:W-:-:S04]  /*06e0*/  FMUL R2, R2, R7 ;  /* 0x0000000702027220 */ /* 0x004fc80000400000 */
[----:B------:R-:W-:-:S04]  /*06f0*/  FADD R4, R9, R2 ;  /* 0x0000000209047221 */ /* 0x000fc80000000000 */
[----:B------:R-:W0:Y:S08]  /*0700*/  MUFU.RCP R3, R4 ;  /* 0x0000000400037308 */ /* 0x000e300000001000 */
[----:B------:R-:W1:Y:S01]  /*0710*/  FCHK P0, R0, R4 ;  /* 0x0000000400007302 */ /* 0x000e620000000000 */
[----:B0-----:R-:W-:-:S04]  /*0720*/  FFMA R6, -R4, R3, 1 ;  /* 0x3f80000004067423 */ /* 0x001fc80000000103 */
[----:B------:R-:W-:Y:S01]  /*0730*/  FFMA R3, R3, R6, R3 ;  /* 0x0000000603037223 */ /* 0x000fe20000000003 */
[----:B------:R-:W-:-:S03]  /*0740*/  IMAD.SHL.U32 R6, R5, 0x2, RZ ;  /* 0x0000000205067824 */ /* 0x000fc600078e00ff */
[----:B------:R-:W-:-:S04]  /*0750*/  FFMA R10, R0, R3, RZ ;  /* 0x00000003000a7223 */ /* 0x000fc800000000ff */
[----:B------:R-:W-:-:S04]  /*0760*/  FFMA R7, -R4, R10, R0 ;  /* 0x0000000a04077223 */ /* 0x000fc80000000100 */
[----:B------:R-:W-:Y:S01]  /*0770*/  FFMA R3, R3, R7, R10 ;  /* 0x0000000703037223 */ /* 0x000fe2000000000a */
[----:B-1----:R-:W-:Y:S06]  /*0780*/  @!P0 BRA `(.L_x_10) ;  /* 0x00000000000c8947 */ /* 0x002fec0003800000 */
[----:B------:R-:W-:Y:S02]  /*0790*/  MOV R3, R0 ;  /* 0x0000000000037202 */ /* 0x000fe40000000f00 */
[----:B------:R-:W-:-:S07]  /*07a0*/  MOV R8, 0x7c0 ;  /* 0x000007c000087802 */ /* 0x000fce0000000f00 */
[----:B------:R-:W-:Y:S05]  /*07b0*/  CALL.REL.NOINC `($__internal_1_$__cuda_sm3x_div_rn_noftz_f32_slowpath) ;  /* 0x0000000400207944 */ /* 0x000fea0003c00000 */
.L_x_10:
[----:B------:R-:W-:Y:S05]  /*07c0*/  BSYNC.RECONVERGENT B0 ;  /* 0x0000000000007941 */ /* 0x000fea0003800200 */
.L_x_9:
[----:B------:R-:W0:Y:S01]  /*07d0*/  LDC.64 R8, c[0x0][0x3a8] ;  /* 0x0000ea00ff087b82 */ /* 0x000e220000000a00 */
[----:B------:R-:W1:Y:S01]  /*07e0*/  MUFU.RCP R5, R4 ;  /* 0x0000000400057308 */ /* 0x000e620000001000 */
[----:B------:R-:W-:Y:S07]  /*07f0*/  BSSY.RECONVERGENT B0, `(.L_x_11) ;  /* 0x000000e000007945 */ /* 0x000fee0003800200 */
[----:B------:R-:W2:Y:S01]  /*0800*/  FCHK P0, R2, R4 ;  /* 0x0000000402007302 */ /* 0x000ea20000000000 */
[----:B-1----:R-:W-:Y:S01]  /*0810*/  FFMA R0, -R4, R5, 1 ;  /* 0x3f80000004007423 */ /* 0x002fe20000000105 */
[----:B0-----:R-:W-:-:S04]  /*0820*/  IMAD.WIDE R6, R6, 0x4, R8 ;  /* 0x0000000406067825 */ /* 0x001fc800078e0208 */
[----:B------:R-:W-:Y:S01]  /*0830*/  FFMA R8, R5, R0, R5 ;  /* 0x0000000005087223 */ /* 0x000fe20000000005 */
[----:B------:R0:W-:Y:S03]  /*0840*/  STG.E desc[UR4][R6.64], R3 ;  /* 0x0000000306007986 */ /* 0x0001e6000c101904 */
[----:B------:R-:W-:-:S04]  /*0850*/  FFMA R5, R2, R8, RZ ;  /* 0x0000000802057223 */ /* 0x000fc800000000ff */
[----:B------:R-:W-:-:S04]  /*0860*/  FFMA R0, -R4, R5, R2 ;  /* 0x0000000504007223 */ /* 0x000fc80000000102 */
[----:B------:R-:W-:Y:S01]  /*0870*/  FFMA R5, R8, R0, R5 ;  /* 0x0000000008057223 */ /* 0x000fe20000000005 */
[----:B0-2---:R-:W-:Y:S06]  /*0880*/  @!P0 BRA `(.L_x_12) ;  /* 0x0000000000108947 */ /* 0x005fec0003800000 */
[----:B------:R-:W-:Y:S01]  /*0890*/  IMAD.MOV.U32 R3, RZ, RZ, R2 ;  /* 0x000000ffff037224 */ /* 0x000fe200078e0002 */
[----:B------:R-:W-:-:S07]  /*08a0*/  MOV R8, 0x8c0 ;  /* 0x000008c000087802 */ /* 0x000fce0000000f00 */
[----:B------:R-:W-:Y:S05]  /*08b0*/  CALL.REL.NOINC `($__internal_1_$__cuda_sm3x_div_rn_noftz_f32_slowpath) ;  /* 0x0000000000e07944 */ /* 0x000fea0003c00000 */
[----:B------:R-:W-:-:S07]  /*08c0*/  MOV R5, R3 ;  /* 0x0000000300057202 */ /* 0x000fce0000000f00 */
.L_x_12:
[----:B------:R-:W-:Y:S05]  /*08d0*/  BSYNC.RECONVERGENT B0 ;  /* 0x0000000000007941 */ /* 0x000fea0003800200 */
.L_x_11:
[----:B------:R-:W-:Y:S01]  /*08e0*/  STG.E desc[UR4][R6.64+0x4], R5 ;  /* 0x0000040506007986 */ /* 0x000fe2000c101904 */
[----:B------:R-:W-:Y:S05]  /*08f0*/  EXIT ;  /* 0x000000000000794d */ /* 0x000fea0003800000 */
        .weak           $__internal_0_$__cuda_sm20_rcp_rn_f32_slowpath
        .type           $__internal_0_$__cuda_sm20_rcp_rn_f32_slowpath,@function
        .size           $__internal_0_$__cuda_sm20_rcp_rn_f32_slowpath,($__internal_1_$__cuda_sm3x_div_rn_noftz_f32_slowpath - $__internal_0_$__cuda_sm20_rcp_rn_f32_slowpath)
$__internal_0_$__cuda_sm20_rcp_rn_f32_slowpath:
[----:B------:R-:W-:-:S05]  /*0900*/  IMAD.SHL.U32 R7, R2, 0x2, RZ ;  /* 0x0000000202077824 */ /* 0x000fca00078e00ff */
[----:B------:R-:W-:-:S04]  /*0910*/  SHF.R.U32.HI R12, RZ, 0x18, R7 ;  /* 0x00000018ff0c7819 */ /* 0x000fc80000011607 */
[----:B------:R-:W-:-:S13]  /*0920*/  ISETP.NE.U32.AND P0, PT, R12, RZ, PT ;  /* 0x000000ff0c00720c */ /* 0x000fda0003f05070 */
[----:B------:R-:W-:Y:S05]  /*0930*/  @P0 BRA `(.L_x_13) ;  /* 0x00000000002c0947 */ /* 0x000fea0003800000 */
[----:B------:R-:W-:-:S04]  /*0940*/  SHF.L.U32 R7, R2, 0x1, RZ ;  /* 0x0000000102077819 */ /* 0x000fc800000006ff */
[----:B------:R-:W-:-:S13]  /*0950*/  ISETP.NE.AND P0, PT, R7, RZ, PT ;  /* 0x000000ff0700720c */ /* 0x000fda0003f05270 */
[----:B------:R2:W3:Y:S01]  /*0960*/  @!P0 MUFU.RCP R7, R2 ;  /* 0x0000000200078308 */ /* 0x0004e20000001000 */
[----:B------:R-:W-:Y:S05]  /*0970*/  @!P0 BRA `(.L_x_14) ;  /* 0x0000000000a48947 */ /* 0x000fea0003800000 */
[----:B------:R-:W-:-:S04]  /*0980*/  FFMA R8, R2, 1.84467440737095516160e+19, RZ ;  /* 0x5f80000002087823 */ /* 0x000fc800000000ff */
[----:B---3--:R-:W2:Y:S02]  /*0990*/  MUFU.RCP R7, R8 ;  /* 0x0000000800077308 */ /* 0x008ea40000001000 */
[----:B--2---:R-:W-:-:S04]  /*09a0*/  FFMA R2, R8, R7, -1 ;  /* 0xbf80000008027423 */ /* 0x004fc80000000007 */
[----:B------:R-:W-:-:S04]  /*09b0*/  FADD.FTZ R2, -R2, -RZ ;  /* 0x800000ff02027221 */ /* 0x000fc80000010100 */
[----:B------:R-:W-:-:S04]  /*09c0*/  FFMA R2, R7, R2, R7 ;  /* 0x0000000207027223 */ /* 0x000fc80000000007 */
[----:B------:R-:W-:Y:S01]  /*09d0*/  FFMA R7, R2, 1.84467440737095516160e+19, RZ ;  /* 0x5f80000002077823 */ /* 0x000fe200000000ff */
[----:B------:R-:W-:Y:S06]  /*09e0*/  BRA `(.L_x_14) ;  /* 0x0000000000887947 */ /* 0x000fec0003800000 */
.L_x_13:
[----:B------:R-:W-:-:S05]  /*09f0*/  VIADD R14, R12, 0xffffff03 ;  /* 0xffffff030c0e7836 */ /* 0x000fca0000000000 */
[----:B------:R-:W-:-:S13]  /*0a00*/  ISETP.GT.U32.AND P0, PT, R14, 0x1, PT ;  /* 0x000000010e00780c */ /* 0x000fda0003f04070 */
[----:B------:R-:W-:Y:S05]  /*0a10*/  @P0 BRA `(.L_x_15) ;  /* 0x0000000000780947 */ /* 0x000fea0003800000 */
[----:B------:R-:W-:Y:S01]  /*0a20*/  LOP3.LUT R7, R2, 0x7fffff, RZ, 0xc0, !PT ;  /* 0x007fffff02077812 */ /* 0x000fe200078ec0ff */
[----:B------:R-:W-:-:S03]  /*0a30*/  HFMA2 R13, -RZ, RZ, 0, 1.78813934326171875e-07 ;  /* 0x00000003ff0d7431 */ /* 0x000fc600000001ff */
[----:B------:R-:W-:-:S04]  /*0a40*/  LOP3.LUT R7, R7, 0x3f800000, RZ, 0xfc, !PT ;  /* 0x3f80000007077812 */ /* 0x000fc800078efcff */
[----:B------:R-:W0:Y:S01]  /*0a50*/  MUFU.RCP R8, R7 ;  /* 0x0000000700087308 */ /* 0x000e220000001000 */
[----:B------:R-:W-:Y:S01]  /*0a60*/  SHF.L.U32 R13, R13, R14, RZ ;  /* 0x0000000e0d0d7219 */ /* 0x000fe200000006ff */
[----:B0-----:R-:W-:-:S04]  /*0a70*/  FFMA R10, R7, R8, -1 ;  /* 0xbf800000070a7423 */ /* 0x001fc80000000008 */
[----:B------:R-:W-:-:S04]  /*0a80*/  FADD.FTZ R11, -R10, -RZ ;  /* 0x800000ff0a0b7221 */ /* 0x000fc80000010100 */
[CCC-:B------:R-:W-:Y:S01]  /*0a90*/  FFMA.RM R10, R8.reuse, R11.reuse, R8.reuse ;  /* 0x0000000b080a7223 */ /* 0x1c0fe20000004008 */
[----:B------:R-:W-:-:S04]  /*0aa0*/  FFMA.RP R11, R8, R11, R8 ;  /* 0x0000000b080b7223 */ /* 0x000fc80000008008 */
[C---:B------:R-:W-:Y:S02]  /*0ab0*/  LOP3.LUT R8, R10.reuse, 0x7fffff, RZ, 0xc0, !PT ;  /* 0x007fffff0a087812 */ /* 0x040fe400078ec0ff */
[----:B------:R-:W-:Y:S02]  /*0ac0*/  FSETP.NEU.FTZ.AND P0, PT, R10, R11, PT ;  /* 0x0000000b0a00720b */ /* 0x000fe40003f1d000 */
[----:B------:R-:W-:Y:S02]  /*0ad0*/  LOP3.LUT R8, R8, 0x800000, RZ, 0xfc, !PT ;  /* 0x0080000008087812 */ /* 0x000fe400078efcff */
[----:B------:R-:W-:Y:S02]  /*0ae0*/  SEL R10, RZ, 0xffffffff, !P0 ;  /* 0xffffffffff0a7807 */ /* 0x000fe40004000000 */
[----:B------:R-:W-:-:S03]  /*0af0*/  LOP3.LUT R13, R13, R8, RZ, 0xc0, !PT ;  /* 0x000000080d0d7212 */ /* 0x000fc600078ec0ff */
[----:B------:R-:W-:Y:S01]  /*0b00*/  IMAD.MOV R7, RZ, RZ, -R10 ;  /* 0x000000ffff077224 */ /* 0x000fe200078e0a0a */
[----:B------:R-:W-:-:S04]  /*0b10*/  SHF.R.U32.HI R13, RZ, R14, R13 ;  /* 0x0000000eff0d7219 */ /* 0x000fc8000001160d */
[----:B------:R-:W-:Y:S02]  /*0b20*/  LOP3.LUT P1, RZ, R7, R14, R8, 0xf8, !PT ;  /* 0x0000000e07ff7212 */ /* 0x000fe4000782f808 */
[C---:B------:R-:W-:Y:S02]  /*0b30*/  LOP3.LUT P0, RZ, R13.reuse, 0x1, RZ, 0xc0, !PT ;  /* 0x000000010dff7812 */ /* 0x040fe4000780c0ff */
[----:B------:R-:W-:-:S04]  /*0b40*/  LOP3.LUT P2, RZ, R13, 0x2, RZ, 0xc0, !PT ;  /* 0x000000020dff7812 */ /* 0x000fc8000784c0ff */
[----:B------:R-:W-:Y:S02]  /*0b50*/  PLOP3.LUT P0, PT, P0, P1, P2, 0xe0, 0x0 ;  /* 0x000000000000781c */ /* 0x000fe40000703c20 */
[----:B------:R-:W-:Y:S02]  /*0b60*/  LOP3.LUT P1, RZ, R2, 0x7fffff, RZ, 0xc0, !PT ;  /* 0x007fffff02ff7812 */ /* 0x000fe4000782c0ff */
[----:B------:R-:W-:-:S04]  /*0b70*/  SEL R7, RZ, 0x1, !P0 ;  /* 0x00000001ff077807 */ /* 0x000fc80004000000 */
[----:B------:R-:W-:-:S04]  /*0b80*/  IADD3 R7, PT, PT, -R7, RZ, RZ ;  /* 0x000000ff07077210 */ /* 0x000fc80007ffe1ff */
[----:B------:R-:W-:Y:S01]  /*0b90*/  ISETP.GE.AND P0, PT, R7, RZ, PT ;  /* 0x000000ff0700720c */ /* 0x000fe20003f06270 */
[----:B------:R-:W-:-:S05]  /*0ba0*/  VIADD R7, R12, 0xffffff04 ;  /* 0xffffff040c077836 */ /* 0x000fca0000000000 */
[----:B------:R-:W-:-:S07]  /*0bb0*/  SHF.R.U32.HI R7, RZ, R7, R8 ;  /* 0x00000007ff077219 */ /* 0x000fce0000011608 */
[----:B------:R-:W-:-:S05]  /*0bc0*/  @!P0 IADD3 R7, PT, PT, R7, 0x1, RZ ;  /* 0x0000000107078810 */ /* 0x000fca0007ffe0ff */
[----:B------:R-:W-:-:S05]  /*0bd0*/  @!P1 IMAD.SHL.U32 R7, R7, 0x2, RZ ;  /* 0x0000000207079824 */ /* 0x000fca00078e00ff */
[----:B------:R-:W-:Y:S01]  /*0be0*/  LOP3.LUT R7, R7, 0x80000000, R2, 0xf8, !PT ;  /* 0x8000000007077812 */ /* 0x000fe200078ef802 */
[----:B------:R-:W-:Y:S06]  /*0bf0*/  BRA `(.L_x_14) ;  /* 0x0000000000047947 */ /* 0x000fec0003800000 */
.L_x_15:
[----:B------:R0:W1:Y:S02]  /*0c00*/  MUFU.RCP R7, R2 ;  /* 0x0000000200077308 */ /* 0x0000640000001000 */
.L_x_14:
[----:B------:R-:W-:Y:S01]  /*0c10*/  MOV R10, R4 ;  /* 0x00000004000a7202 */ /* 0x000fe20000000f00 */
[----:B------:R-:W-:-:S04]  /*0c20*/  IMAD.MOV.U32 R11, RZ, RZ, 0x0 ;  /* 0x00000000ff0b7424 */ /* 0x000fc800078e00ff */
[----:B0123--:R-:W-:Y:S05]  /*0c30*/  RET.REL.NODEC R10 `(_Z11eStepKernelPfiS_S_S_S_) ;  /* 0xfffffff00af07950 */ /* 0x00ffea0003c3ffff */
        .weak           $__internal_1_$__cuda_sm3x_div_rn_noftz_f32_slowpath
        .type           $__internal_1_$__cuda_sm3x_div_rn_noftz_f32_slowpath,@function
        .size           $__internal_1_$__cuda_sm3x_div_rn_noftz_f32_slowpath,(.L_x_29 - $__internal_1_$__cuda_sm3x_div_rn_noftz_f32_slowpath)
$__internal_1_$__cuda_sm3x_div_rn_noftz_f32_slowpath:
[----:B------:R-:W-:Y:S01]  /*0c40*/  SHF.R.U32.HI R10, RZ, 0x17, R4 ;  /* 0x00000017ff0a7819 */ /* 0x000fe20000011604 */
[----:B------:R-:W-:Y:S01]  /*0c50*/  BSSY.RECONVERGENT B1, `(.L_x_16) ;  /* 0x0000063000017945 */ /* 0x000fe20003800200 */
[----:B------:R-:W-:Y:S02]  /*0c60*/  SHF.R.U32.HI R11, RZ, 0x17, R3 ;  /* 0x00000017ff0b7819 */ /* 0x000fe40000011603 */
[----:B------:R-:W-:Y:S02]  /*0c70*/  LOP3.LUT R10, R10, 0xff, RZ, 0xc0, !PT ;  /* 0x000000ff0a0a7812 */ /* 0x000fe400078ec0ff */
[----:B------:R-:W-:Y:S02]  /*0c80*/  LOP3.LUT R14, R11, 0xff, RZ, 0xc0, !PT ;  /* 0x000000ff0b0e7812 */ /* 0x000fe400078ec0ff */
[----:B------:R-:W-:Y:S02]  /*0c90*/  IADD3 R15, PT, PT, R10, -0x1, RZ ;  /* 0xffffffff0a0f7810 */ /* 0x000fe40007ffe0ff */
[----:B------:R-:W-:Y:S01]  /*0ca0*/  MOV R12, R4 ;  /* 0x00000004000c7202 */ /* 0x000fe20000000f00 */
[----:B------:R-:W-:Y:S01]  /*0cb0*/  VIADD R13, R14, 0xffffffff ;  /* 0xffffffff0e0d7836 */ /* 0x000fe20000000000 */
[----:B------:R-:W-:-:S04]  /*0cc0*/  ISETP.GT.U32.AND P0, PT, R15, 0xfd, PT ;  /* 0x000000fd0f00780c */ /* 0x000fc80003f04070 */
[----:B------:R-:W-:-:S13]  /*0cd0*/  ISETP.GT.U32.OR P0, PT, R13, 0xfd, P0 ;  /* 0x000000fd0d00780c */ /* 0x000fda0000704470 */
[----:B------:R-:W-:Y:S01]  /*0ce0*/  @!P0 IMAD.MOV.U32 R11, RZ, RZ, RZ ;  /* 0x000000ffff0b8224 */ /* 0x000fe200078e00ff */
[----:B------:R-:W-:Y:S06]  /*0cf0*/  @!P0 BRA `(.L_x_17) ;  /* 0x00000000005c8947 */ /* 0x000fec0003800000 */
[----:B------:R-:W-:Y:S02]  /*0d00*/  FSETP.GTU.FTZ.AND P0, PT, |R3|, +INF , PT ;  /* 0x7f8000000300780b */ /* 0x000fe40003f1c200 */
[----:B------:R-:W-:-:S04]  /*0d10*/  FSETP.GTU.FTZ.AND P1, PT, |R4|, +INF , PT ;  /* 0x7f8000000400780b */ /* 0x000fc80003f3c200 */
[----:B------:R-:W-:-:S13]  /*0d20*/  PLOP3.LUT P0, PT, P0, P1, PT, 0xf8, 0x8f ;  /* 0x00000000008f781c */ /* 0x000fda0000703f70 */
[----:B------:R-:W-:Y:S05]  /*0d30*/  @P0 BRA `(.L_x_18) ;  /* 0x00000004004c0947 */ /* 0x000fea0003800000 */
[----:B------:R-:W-:-:S13]  /*0d40*/  LOP3.LUT P0, RZ, R12, 0x7fffffff, R3, 0xc8, !PT ;  /* 0x7fffffff0cff7812 */ /* 0x000fda000780c803 */
[----:B------:R-:W-:Y:S05]  /*0d50*/  @!P0 BRA `(.L_x_19) ;  /* 0x00000004003c8947 */ /* 0x000fea0003800000 */
[C---:B------:R-:W-:Y:S02]  /*0d60*/  FSETP.NEU.FTZ.AND P2, PT, |R3|.reuse, +INF , PT ;  /* 0x7f8000000300780b */ /* 0x040fe40003f5d200 */
[----:B------:R-:W-:Y:S02]  /*0d70*/  FSETP.NEU.FTZ.AND P1, PT, |R4|, +INF , PT ;  /* 0x7f8000000400780b */ /* 0x000fe40003f3d200 */
[----:B------:R-:W-:-:S11]  /*0d80*/  FSETP.NEU.FTZ.AND P0, PT, |R3|, +INF , PT ;  /* 0x7f8000000300780b */ /* 0x000fd60003f1d200 */
[----:B------:R-:W-:Y:S05]  /*0d90*/  @!P1 BRA !P2, `(.L_x_19) ;  /* 0x00000004002c9947 */ /* 0x000fea0005000000 */
[----:B------:R-:W-:-:S04]  /*0da0*/  LOP3.LUT P2, RZ, R3, 0x7fffffff, RZ, 0xc0, !PT ;  /* 0x7fffffff03ff7812 */ /* 0x000fc8000784c0ff */
[----:B------:R-:W-:-:S13]  /*0db0*/  PLOP3.LUT P1, PT, P1, P2, PT, 0x2f, 0xf2 ;  /* 0x0000000000f2781c */ /* 0x000fda0000f24577 */
[----:B------:R-:W-:Y:S05]  /*0dc0*/  @P1 BRA `(.L_x_20) ;  /* 0x0000000400181947 */ /* 0x000fea0003800000 */
[----:B------:R-:W-:-:S04]  /*0dd0*/  LOP3.LUT P1, RZ, R12, 0x7fffffff, RZ, 0xc0, !PT ;  /* 0x7fffffff0cff7812 */ /* 0x000fc8000782c0ff */
[----:B------:R-:W-:-:S13]  /*0de0*/  PLOP3.LUT P0, PT, P0, P1, PT, 0x2f, 0xf2 ;  /* 0x0000000000f2781c */ /* 0x000fda0000702577 */
[----:B------:R-:W-:Y:S05]  /*0df0*/  @P0 BRA `(.L_x_21) ;  /* 0x0000000400000947 */ /* 0x000fea0003800000 */
[----:B------:R-:W-:Y:S02]  /*0e00*/  ISETP.GE.AND P0, PT, R13, RZ, PT ;  /* 0x000000ff0d00720c */ /* 0x000fe40003f06270 */
[----:B------:R-:W-:-:S11]  /*0e10*/  ISETP.GE.AND P1, PT, R15, RZ, PT ;  /* 0x000000ff0f00720c */ /* 0x000fd60003f26270 */
[----:B------:R-:W-:Y:S01]  /*0e20*/  @P0 MOV R11, RZ ;  /* 0x000000ff000b0202 */ /* 0x000fe20000000f00 */
[----:B------:R-:W-:Y:S02]  /*0e30*/  @!P0 IMAD.MOV.U32 R11, RZ, RZ, -0x40 ;  /* 0xffffffc0ff0b8424 */ /* 0x000fe400078e00ff */
[----:B------:R-:W-:Y:S01]  /*0e40*/  @!P0 FFMA R3, R3, 1.84467440737095516160e+19, RZ ;  /* 0x5f80000003038823 */ /* 0x000fe200000000ff */
[----:B------:R-:W-:Y:S02]  /*0e50*/  @!P1 FFMA R12, R4, 1.84467440737095516160e+19, RZ ;  /* 0x5f800000040c9823 */ /* 0x000fe400000000ff */
[----:B------:R-:W-:-:S07]  /*0e60*/  @!P1 IADD3 R11, PT, PT, R11, 0x40, RZ ;  /* 0x000000400b0b9810 */ /* 0x000fce0007ffe0ff */
.L_x_17:
[----:B------:R-:W-:Y:S01]  /*0e70*/  LEA R13, R10, 0xc0800000, 0x17 ;  /* 0xc08000000a0d7811 */ /* 0x000fe200078eb8ff */
[----:B------:R-:W-:Y:S01]  /*0e80*/  BSSY.RECONVERGENT B2, `(.L_x_22) ;  /* 0x0000036000027945 */ /* 0x000fe20003800200 */
[----:B------:R-:W-:-:S03]  /*0e90*/  IADD3 R14, PT, PT, R14, -0x7f, RZ ;  /* 0xffffff810e0e7810 */ /* 0x000fc60007ffe0ff */
[----:B------:R-:W-:Y:S02]  /*0ea0*/  IMAD.IADD R15, R12, 0x1, -R13 ;  /* 0x000000010c0f7824 */ /* 0x000fe400078e0a0d */
[C---:B------:R-:W-:Y:S01]  /*0eb0*/  IMAD R3, R14.reuse, -0x800000, R3 ;  /* 0xff8000000e037824 */ /* 0x040fe200078e0203 */
[----:B------:R-:W-:Y:S01]  /*0ec0*/  IADD3 R14, PT, PT, R14, 0x7f, -R10 ;  /* 0x0000007f0e0e7810 */ /* 0x000fe20007ffe80a */
[----:B------:R-:W0:Y:S01]  /*0ed0*/  MUFU.RCP R12, R15 ;  /* 0x0000000f000c7308 */ /* 0x000e220000001000 */
[----:B------:R-:W-:-:S03]  /*0ee0*/  FADD.FTZ R16, -R15, -RZ ;  /* 0x800000ff0f107221 */ /* 0x000fc60000010100 */
[----:B------:R-:W-:Y:S02]  /*0ef0*/  IMAD.IADD R14, R14, 0x1, R11 ;  /* 0x000000010e0e7824 */ /* 0x000fe400078e020b */
[----:B0-----:R-:W-:-:S04]  /*0f00*/  FFMA R13, R12, R16, 1 ;  /* 0x3f8000000c0d7423 */ /* 0x001fc80000000010 */
[----:B------:R-:W-:-:S04]  /*0f10*/  FFMA R12, R12, R13, R12 ;  /* 0x0000000d0c0c7223 */ /* 0x000fc8000000000c */
[----:B------:R-:W-:-:S04]  /*0f20*/  FFMA R13, R3, R12, RZ ;  /* 0x0000000c030d7223 */ /* 0x000fc800000000ff */
[----:B------:R-:W-:-:S04]  /*0f30*/  FFMA R17, R16, R13, R3 ;  /* 0x0000000d10117223 */ /* 0x000fc80000000003 */
[----:B------:R-:W-:-:S04]  /*0f40*/  FFMA R13, R12, R17, R13 ;  /* 0x000000110c0d7223 */ /* 0x000fc8000000000d */
[----:B------:R-:W-:-:S04]  /*0f50*/  FFMA R16, R16, R13, R3 ;  /* 0x0000000d10107223 */ /* 0x000fc80000000003 */
[----:B------:R-:W-:-:S05]  /*0f60*/  FFMA R3, R12, R16, R13 ;  /* 0x000000100c037223 */ /* 0x000fca000000000d */
[----:B------:R-:W-:-:S04]  /*0f70*/  SHF.R.U32.HI R10, RZ, 0x17, R3 ;  /* 0x00000017ff0a7819 */ /* 0x000fc80000011603 */
[----:B------:R-:W-:-:S04]  /*0f80*/  LOP3.LUT R10, R10, 0xff, RZ, 0xc0, !PT ;  /* 0x000000ff0a0a7812 */ /* 0x000fc800078ec0ff */
[----:B------:R-:W-:-:S05]  /*0f90*/  IADD3 R15, PT, PT, R10, R14, RZ ;  /* 0x0000000e0a0f7210 */ /* 0x000fca0007ffe0ff */
[----:B------:R-:W-:-:S05]  /*0fa0*/  VIADD R10, R15, 0xffffffff ;  /* 0xffffffff0f0a7836 */ /* 0x000fca0000000000 */
[----:B------:R-:W-:-:S13]  /*0fb0*/  ISETP.GE.U32.AND P0, PT, R10, 0xfe, PT ;  /* 0x000000fe0a00780c */ /* 0x000fda0003f06070 */
[----:B------:R-:W-:Y:S05]  /*0fc0*/  @!P0 BRA `(.L_x_23) ;  /* 0x0000000000808947 */ /* 0x000fea0003800000 */
[----:B------:R-:W-:-:S13]  /*0fd0*/  ISETP.GT.AND P0, PT, R15, 0xfe, PT ;  /* 0x000000fe0f00780c */ /* 0x000fda0003f04270 */
[----:B------:R-:W-:Y:S05]  /*0fe0*/  @P0 BRA `(.L_x_24) ;  /* 0x00000000006c0947 */ /* 0x000fea0003800000 */
[----:B------:R-:W-:-:S13]  /*0ff0*/  ISETP.GE.AND P0, PT, R15, 0x1, PT ;  /* 0x000000010f00780c */ /* 0x000fda0003f06270 */
[----:B------:R-:W-:Y:S05]  /*1000*/  @P0 BRA `(.L_x_25) ;  /* 0x0000000000740947 */ /* 0x000fea0003800000 */
[----:B------:R-:W-:Y:S02]  /*1010*/  ISETP.GE.AND P0, PT, R15, -0x18, PT ;  /* 0xffffffe80f00780c */ /* 0x000fe40003f06270 */
[----:B------:R-:W-:-:S11]  /*1020*/  LOP3.LUT R3, R3, 0x80000000, RZ, 0xc0, !PT ;  /* 0x8000000003037812 */ /* 0x000fd600078ec0ff */
[----:B------:R-:W-:Y:S05]  /*1030*/  @!P0 BRA `(.L_x_25) ;  /* 0x0000000000688947 */ /* 0x000fea0003800000 */
[-C--:B------:R-:W-:Y:S01]  /*1040*/  FFMA.RZ R10, R12, R16.reuse, R13 ;  /* 0x000000100c0a7223 */ /* 0x080fe2000000c00d */
[----:B------:R-:W-:Y:S01]  /*1050*/  IMAD.MOV R14, RZ, RZ, -R15 ;  /* 0x000000ffff0e7224 */ /* 0x000fe200078e0a0f */
[C---:B------:R-:W-:Y:S02]  /*1060*/  ISETP.NE.AND P2, PT, R15.reuse, RZ, PT ;  /* 0x000000ff0f00720c */ /* 0x040fe40003f45270 */
[C---:B------:R-:W-:Y:S02]  /*1070*/  ISETP.NE.AND P1, PT, R15.reuse, RZ, PT ;  /* 0x000000ff0f00720c */ /* 0x040fe40003f25270 */
[----:B------:R-:W-:Y:S01]  /*1080*/  LOP3.LUT R11, R10, 0x7fffff, RZ, 0xc0, !PT ;  /* 0x007fffff0a0b7812 */ /* 0x000fe200078ec0ff */
[CCC-:B------:R-:W-:Y:S01]  /*1090*/  FFMA.RP R10, R12.reuse, R16.reuse, R13.reuse ;  /* 0x000000100c0a7223 */ /* 0x1c0fe2000000800d */
[----:B------:R-:W-:Y:S01]  /*10a0*/  FFMA.RM R13, R12, R16, R13 ;  /* 0x000000100c0d7223 */ /* 0x000fe2000000400d */
[----:B------:R-:W-:Y:S02]  /*10b0*/  IADD3 R12, PT, PT, R15, 0x20, RZ ;  /* 0x000000200f0c7810 */ /* 0x000fe40007ffe0ff */
[----:B------:R-:W-:-:S02]  /*10c0*/  LOP3.LUT R11, R11, 0x800000, RZ, 0xfc, !PT ;  /* 0x008000000b0b7812 */ /* 0x000fc400078efcff */
[----:B------:R-:W-:Y:S02]  /*10d0*/  FSETP.NEU.FTZ.AND P0, PT, R10, R13, PT ;  /* 0x0000000d0a00720b */ /* 0x000fe40003f1d000 */
[----:B------:R-:W-:Y:S02]  /*10e0*/  SHF.L.U32 R12, R11, R12, RZ ;  /* 0x0000000c0b0c7219 */ /* 0x000fe400000006ff */
[----:B------:R-:W-:Y:S02]  /*10f0*/  SEL R10, R14, RZ, P2 ;  /* 0x000000ff0e0a7207 */ /* 0x000fe40001000000 */
[----:B------:R-:W-:Y:S02]  /*1100*/  ISETP.NE.AND P1, PT, R12, RZ, P1 ;  /* 0x000000ff0c00720c */ /* 0x000fe40000f25270 */
[----:B------:R-:W-:Y:S02]  /*1110*/  SHF.R.U32.HI R10, RZ, R10, R11 ;  /* 0x0000000aff0a7219 */ /* 0x000fe4000001160b */
[----:B------:R-:W-:-:S02]  /*1120*/  PLOP3.LUT P0, PT, P0, P1, PT, 0xf8, 0x8f ;  /* 0x00000000008f781c */ /* 0x000fc40000703f70 */
[----:B------:R-:W-:Y:S02]  /*1130*/  SHF.R.U32.HI R12, RZ, 0x1, R10 ;  /* 0x00000001ff0c7819 */ /* 0x000fe4000001160a */
[----:B------:R-:W-:-:S04]  /*1140*/  SEL R11, RZ, 0x1, !P0 ;  /* 0x00000001ff0b7807 */ /* 0x000fc80004000000 */
[----:B------:R-:W-:-:S04]  /*1150*/  LOP3.LUT R11, R11, 0x1, R12, 0xf8, !PT ;  /* 0x000000010b0b7812 */ /* 0x000fc800078ef80c */
[----:B------:R-:W-:-:S04]  /*1160*/  LOP3.LUT R11, R11, R10, RZ, 0xc0, !PT ;  /* 0x0000000a0b0b7212 */ /* 0x000fc800078ec0ff */
[----:B------:R-:W-:-:S04]  /*1170*/  IADD3 R12, PT, PT, R12, R11, RZ ;  /* 0x0000000b0c0c7210 */ /* 0x000fc80007ffe0ff */
[----:B------:R-:W-:Y:S01]  /*1180*/  LOP3.LUT R3, R12, R3, RZ, 0xfc, !PT ;  /* 0x000000030c037212 */ /* 0x000fe200078efcff */
[----:B------:R-:W-:Y:S06]  /*1190*/  BRA `(.L_x_25) ;  /* 0x0000000000107947 */ /* 0x000fec0003800000 */
.L_x_24:
[----:B------:R-:W-:-:S04]  /*11a0*/  LOP3.LUT R3, R3, 0x80000000, RZ, 0xc0, !PT ;  /* 0x8000000003037812 */ /* 0x000fc800078ec0ff */
[----:B------:R-:W-:Y:S01]  /*11b0*/  LOP3.LUT R3, R3, 0x7f800000, RZ, 0xfc, !PT ;  /* 0x7f80000003037812 */ /* 0x000fe200078efcff */
[----:B------:R-:W-:Y:S06]  /*11c0*/  BRA `(.L_x_25) ;  /* 0x0000000000047947 */ /* 0x000fec0003800000 */
.L_x_23:
[----:B------:R-:W-:-:S07]  /*11d0*/  IMAD R3, R14, 0x800000, R3 ;  /* 0x008000000e037824 */ /* 0x000fce00078e0203 */
.L_x_25:
[----:B------:R-:W-:Y:S05]  /*11e0*/  BSYNC.RECONVERGENT B2 ;  /* 0x0000000000027941 */ /* 0x000fea0003800200 */
.L_x_22:
[----:B------:R-:W-:Y:S05]  /*11f0*/  BRA `(.L_x_26) ;  /* 0x0000000000207947 */ /* 0x000fea0003800000 */
.L_x_21:
[----:B------:R-:W-:-:S04]  /*1200*/  LOP3.LUT R3, R12, 0x80000000, R3, 0x48, !PT ;  /* 0x800000000c037812 */ /* 0x000fc800078e4803 */
[----:B------:R-:W-:Y:S01]  /*1210*/  LOP3.LUT R3, R3, 0x7f800000, RZ, 0xfc, !PT ;  /* 0x7f80000003037812 */ /* 0x000fe200078efcff */
[----:B------:R-:W-:Y:S06]  /*1220*/  BRA `(.L_x_26) ;  /* 0x0000000000147947 */ /* 0x000fec0003800000 */
.L_x_20:
[----:B------:R-:W-:Y:S01]  /*1230*/  LOP3.LUT R3, R12, 0x80000000, R3, 0x48, !PT ;  /* 0x800000000c037812 */ /* 0x000fe200078e4803 */
[----:B------:R-:W-:Y:S06]  /*1240*/  BRA `(.L_x_26) ;  /* 0x00000000000c7947 */ /* 0x000fec0003800000 */
.L_x_19:
[----:B------:R-:W0:Y:S01]  /*1250*/  MUFU.RSQ R3, -QNAN ;  /* 0xffc0000000037908 */ /* 0x000e220000001400 */
[----:B------:R-:W-:Y:S05]  /*1260*/  BRA `(.L_x_26) ;  /* 0x0000000000047947 */ /* 0x000fea0003800000 */
.L_x_18:
[----:B------:R-:W-:-:S07]  /*1270*/  FADD.FTZ R3, R3, R4 ;  /* 0x0000000403037221 */ /* 0x000fce0000010000 */
.L_x_26:
[----:B------:R-:W-:Y:S05]  /*1280*/  BSYNC.RECONVERGENT B1 ;  /* 0x0000000000017941 */ /* 0x000fea0003800200 */
.L_x_16:
[----:B------:R-:W-:Y:S01]  /*1290*/  HFMA2 R11, -RZ, RZ, 0, 0 ;  /* 0x00000000ff0b7431 */ /* 0x000fe200000001ff */
[----:B------:R-:W-:-:S04]  /*12a0*/  MOV R10, R8 ;  /* 0x00000008000a7202 */ /* 0x000fc80000000f00 */
[----:B0-----:R-:W-:Y:S05]  /*12b0*/  RET.REL.NODEC R10 `(_Z11eStepKernelPfiS_S_S_S_) ;  /* 0xffffffec0a507950 */ /* 0x001fea0003c3ffff */
.L_x_27:
        /* <DEDUP_REMOVED lines=12> */
.L_x_29:


//--------------------- .nv.shared.reserved.0     --------------------------
	.section	.nv.shared.reserved.0,"aw",@nobits
	.weak		__nv_reservedSMEM_offset_0_alias
	.size		__nv_reservedSMEM_offset_0_alias, 0, 64
	.other		__nv_reservedSMEM_offset_0_alias,@"STO_CUDA_RESERVED_SHARED STV_DEFAULT"
__nv_reservedSMEM_offset_0_alias:
	.zero		0
	.zero		64


//--------------------- .nv.constant0._Z11mStepKernelPfiS_S_S_S_ --------------------------
	.section	.nv.constant0._Z11mStepKernelPfiS_S_S_S_,"a",@progbits
	.sectionflags	@""
	.align	4
.nv.constant0._Z11mStepKernelPfiS_S_S_S_:
	.zero		944


//--------------------- .nv.constant0._Z11eStepKernelPfiS_S_S_S_ --------------------------
	.section	.nv.constant0._Z11eStepKernelPfiS_S_S_S_,"a",@progbits
	.sectionflags	@""
	.align	4
.nv.constant0._Z11eStepKernelPfiS_S_S_S_:
	.zero		944


//--------------------- SYMBOLS --------------------------

	.type		.nv.reservedSmem.offset0,@object
	.size		.nv.reservedSmem.offset0,0x4
